//
// Generated by NVIDIA NVVM Compiler
//
// Compiler Build ID: CL-36424714
// Cuda compilation tools, release 13.0, V13.0.88
// Based on NVVM 20.0.0
//

.version 9.0
.target sm_100
.address_size 64

	// .globl	_Z12printThreadXv
.extern .func  (.param .b32 func_retval0) vprintf
(
	.param .b64 vprintf_param_0,
	.param .b64 vprintf_param_1
)
;
.global .align 1 .b8 $str[4] = {37, 100, 10};

.visible .entry _Z12printThreadXv()
{
	.local .align 8 .b8 	__local_depot0[8];
	.reg .b64 	%SP;
	.reg .b64 	%SPL;
	.reg .b32 	%r<4>;
	.reg .b64 	%rd<5>;

	mov.u64 	%SPL, __local_depot0;
	cvta.local.u64 	%SP, %SPL;
	add.u64 	%rd1, %SP, 0;
	add.u64 	%rd2, %SPL, 0;
	mov.u32 	%r1, %tid.x;
	st.local.u32 	[%rd2], %r1;
	mov.u64 	%rd3, $str;
	cvta.global.u64 	%rd4, %rd3;
	{ // callseq 0, 0
	.param .b64 param0;
	st.param.b64 	[param0], %rd4;
	.param .b64 param1;
	st.param.b64 	[param1], %rd1;
	.param .b32 retval0;
	call.uni (retval0), 
	vprintf, 
	(
	param0, 
	param1
	);
	ld.param.b32 	%r2, [retval0];
	} // callseq 0
	ret;

}


// ===== COMPILED SASS (sm_100) =====

	.target	sm_100

	.elftype	@"ET_EXEC"


//--------------------- .note.nv.tkinfo           --------------------------
	.section	.note.nv.tkinfo,"",@"SHT_NOTE"
	.sectionflags	@"SHF_NOTE_NV_TKINFO"
	.tkinfo
        /*0018*/ 	.word	0x00000002
        /*0030*/ 	.string	""
        /*0030*/ 	.string	"ptxas"
        /*0030*/ 	.string	"Cuda compilation tools, release 13.0, V13.0.88"
        /*0030*/ 	.string	"Build cuda_13.0.r13.0/compiler.36424714_0"
        /*0030*/ 	.string	"-arch sm_100 -m 64 "



//--------------------- .note.nv.cuinfo           --------------------------
	.section	.note.nv.cuinfo,"",@"SHT_NOTE"
	.sectionflags	@"SHF_NOTE_NV_CUINFO"
        /*0018*/ 	.short	0x0002
        /*001a*/ 	.short	0x0064
        /*001c*/ 	.short	0x0082
	.zero		2


//--------------------- .nv.info                  --------------------------
	.section	.nv.info,"",@"SHT_CUDA_INFO"
	.align	4


	//----- nvinfo : EIATTR_REGCOUNT
	.align		4
        /*0000*/ 	.byte	0x04, 0x2f
        /*0002*/ 	.short	(.L_2 - .L_1)
	.align		4
.L_1:
        /*0004*/ 	.word	index@(_Z12printThreadXv)
        /*0008*/ 	.word	0x00000018


	//----- nvinfo : EIATTR_FRAME_SIZE
	.align		4
.L_2:
        /*000c*/ 	.byte	0x04, 0x11
        /*000e*/ 	.short	(.L_4 - .L_3)
	.align		4
.L_3:
        /*0010*/ 	.word	index@(_Z12printThreadXv)
        /*0014*/ 	.word	0x00000008


	//----- nvinfo : EIATTR_MIN_STACK_SIZE
	.align		4
.L_4:
        /*0018*/ 	.byte	0x04, 0x12
        /*001a*/ 	.short	(.L_6 - .L_5)
	.align		4
.L_5:
        /*001c*/ 	.word	index@(_Z12printThreadXv)
        /*0020*/ 	.word	0x00000008
.L_6:


//--------------------- .nv.compat                --------------------------
	.section	.nv.compat,"",@"SHT_CUDA_COMPAT_INFO"
	.align	4
        /*0000*/ 	.byte	0x02, 0x09, 0x00, 0x00, 0x02, 0x02, 0x01, 0x00, 0x02, 0x05, 0x05, 0x00, 0x03, 0x07, 0x01, 0x01
        /*0010*/ 	.byte	0x02, 0x03, 0x00, 0x00, 0x02, 0x06, 0x01, 0x00, 0x04, 0x0b, 0x08, 0x00, 0x09, 0x00, 0x00, 0x00
        /*0020*/ 	.byte	0x00, 0x00, 0x00, 0x00


//--------------------- .nv.info._Z12printThreadXv --------------------------
	.section	.nv.info._Z12printThreadXv,"",@"SHT_CUDA_INFO"
	.sectionflags	@""
	.align	4


	//----- nvinfo : EIATTR_CUDA_API_VERSION
	.align		4
        /*0000*/ 	.byte	0x04, 0x37
        /*0002*/ 	.short	(.L_8 - .L_7)
.L_7:
        /*0004*/ 	.word	0x00000082


	//----- nvinfo : EIATTR_SPARSE_MMA_MASK
	.align		4
.L_8:
        /*0008*/ 	.byte	0x03, 0x50
        /*000a*/ 	.short	0x0000


	//----- nvinfo : EIATTR_MAXREG_COUNT
	.align		4
        /*000c*/ 	.byte	0x03, 0x1b
        /*000e*/ 	.short	0x00ff


	//----- nvinfo : EIATTR_EXTERNS
	.align		4
        /*0010*/ 	.byte	0x04, 0x0f
        /*0012*/ 	.short	(.L_10 - .L_9)


	//   ....[0]....
	.align		4
.L_9:
        /*0014*/ 	.word	index@(vprintf)


	//----- nvinfo : EIATTR_MERCURY_ISA_VERSION
	.align		4
.L_10:
        /*0018*/ 	.byte	0x03, 0x5f
        /*001a*/ 	.short	0x0101


	//----- nvinfo : EIATTR_VRC_CTA_INIT_COUNT
	.align		4
        /*001c*/ 	.byte	0x02, 0x4a
	.zero		1
	.zero		1


	//----- nvinfo : EIATTR_SYSCALL_OFFSETS
	.align		4
        /*0020*/ 	.byte	0x04, 0x46
        /*0022*/ 	.short	(.L_12 - .L_11)


	//   ....[0]....
.L_11:
        /*0024*/ 	.word	0x000000e0


	//----- nvinfo : EIATTR_EXIT_INSTR_OFFSETS
	.align		4
.L_12:
        /*0028*/ 	.byte	0x04, 0x1c
        /*002a*/ 	.short	(.L_14 - .L_13)


	//   ....[0]....
.L_13:
        /*002c*/ 	.word	0x000000f0


	//----- nvinfo : EIATTR_SW_WAR
	.align		4
.L_14:
        /*0030*/ 	.byte	0x04, 0x36
        /*0032*/ 	.short	(.L_16 - .L_15)
.L_15:
        /*0034*/ 	.word	0x00000008
.L_16:


//--------------------- .nv.callgraph             --------------------------
	.section	.nv.callgraph,"",@"SHT_CUDA_CALLGRAPH"
	.align	4
	.sectionentsize	8
	.align		4
        /*0000*/ 	.word	0x00000000
	.align		4
        /*0004*/ 	.word	0xffffffff
	.align		4
        /*0008*/ 	.word	index@(_Z12printThreadXv)
	.align		4
        /*000c*/ 	.word	index@(vprintf)
	.align		4
        /*0010*/ 	.word	0x00000000
	.align		4
        /*0014*/ 	.word	0xfffffffe
	.align		4
        /*0018*/ 	.word	0x00000000
	.align		4
        /*001c*/ 	.word	0xfffffffd
	.align		4
        /*0020*/ 	.word	0x00000000
	.align		4
        /*0024*/ 	.word	0xfffffffc


//--------------------- .nv.constant4             --------------------------
	.section	.nv.constant4,"a",@progbits
	.align	8
	.align		8
.nv.constant4:
        /*0000*/ 	.dword	vprintf
	.align		8
        /*0008*/ 	.dword	$str


//--------------------- .text._Z12printThreadXv   --------------------------
	.section	.text._Z12printThreadXv,"ax",@progbits
	.align	128
        .global         _Z12printThreadXv
        .type           _Z12printThreadXv,@function
        .size           _Z12printThreadXv,(.L_x_2 - _Z12printThreadXv)
        .other          _Z12printThreadXv,@"STO_CUDA_ENTRY STV_DEFAULT"
_Z12printThreadXv:
.text._Z12printThreadXv:
[----:B------:R-:W0:Y:S01]  /*0000*/  LDC R1, c[0x0][0x37c] ;  /* 0x0000df00ff017b82 */ /* 0x000e220000000800 */
[----:B------:R-:W1:Y:S01]  /*0010*/  S2R R8, SR_TID.X ;  /* 0x0000000000087919 */ /* 0x000e620000002100 */
[----:B0-----:R-:W-:Y:S01]  /*0020*/  VIADD R1, R1, 0xfffffff8 ;  /* 0xfffffff801017836 */ /* 0x001fe20000000000 */
[----:B------:R-:W-:Y:S01]  /*0030*/  MOV R0, 0x0 ;  /* 0x0000000000007802 */ /* 0x000fe20000000f00 */
[----:B------:R-:W0:Y:S04]  /*0040*/  LDCU UR4, c[0x0][0x2f8] ;  /* 0x00005f00ff0477ac */ /* 0x000e280008000800 */
[----:B------:R2:W3:Y:S01]  /*0050*/  LDC.64 R2, c[0x4][R0] ;  /* 0x0100000000027b82 */ /* 0x0004e20000000a00 */
[----:B------:R-:W4:Y:S01]  /*0060*/  LDCU.64 UR6, c[0x4][0x8] ;  /* 0x01000100ff0677ac */ /* 0x000f220008000a00 */
[----:B------:R-:W5:Y:S01]  /*0070*/  LDCU UR5, c[0x0][0x2fc] ;  /* 0x00005f80ff0577ac */ /* 0x000f620008000800 */
[----:B0-----:R-:W-:Y:S01]  /*0080*/  IADD3 R6, P0, PT, R1, UR4, RZ ;  /* 0x0000000401067c10 */ /* 0x001fe2000ff1e0ff */
[----:B----4-:R-:W-:Y:S01]  /*0090*/  IMAD.U32 R4, RZ, RZ, UR6 ;  /* 0x00000006ff047e24 */ /* 0x010fe2000f8e00ff */
[----:B------:R-:W-:-:S03]  /*00a0*/  MOV R5, UR7 ;  /* 0x0000000700057c02 */ /* 0x000fc60008000f00 */
[----:B-----5:R-:W-:Y:S01]  /*00b0*/  IMAD.X R7, RZ, RZ, UR5, P0 ;  /* 0x00000005ff077e24 */ /* 0x020fe200080e06ff */
[----:B-1----:R2:W-:Y:S07]  /*00c0*/  STL [R1], R8 ;  /* 0x0000000801007387 */ /* 0x0025ee0000100800 */
[----:B------:R-:W-:-:S07]  /*00d0*/  LEPC R20, `(.L_x_0) ;  /* 0x000000001014794e */ /* 0x000fce0000000000 */
[----:B--23--:R-:W-:Y:S05]  /*00e0*/  CALL.ABS.NOINC R2 ;  /* 0x0000000002007343 */ /* 0x00cfea0003c00000 */
.L_x_0:
[----:B------:R-:W-:Y:S05]  /*00f0*/  EXIT ;  /* 0x000000000000794d */ /* 0x000fea0003800000 */
.L_x_1:
[----:B------:R-:W-:-:S00]  /*0100*/  BRA `(.L_x_1) ;  /* 0xfffffffc00fc7947 */ /* 0x000fc0000383ffff */
[----:B------:R-:W-:-:S00]  /*0110*/  NOP ;  /* 0x0000000000007918 */ /* 0x000fc00000000000 */
        /* <DEDUP_REMOVED lines=14> */
.L_x_2:


//--------------------- .nv.global.init           --------------------------
	.section	.nv.global.init,"aw",@progbits
.nv.global.init:
	.type		$str,@object
	.size		$str,(.L_0 - $str)
$str:
        /*0000*/ 	.byte	0x25, 0x64, 0x0a, 0x00
.L_0:


//--------------------- .nv.shared.reserved.0     --------------------------
	.section	.nv.shared.reserved.0,"aw",@nobits
	.weak		__nv_reservedSMEM_offset_0_alias
	.size		__nv_reservedSMEM_offset_0_alias, 0, 64
	.other		__nv_reservedSMEM_offset_0_alias,@"STO_CUDA_RESERVED_SHARED STV_DEFAULT"
__nv_reservedSMEM_offset_0_alias:
	.zero		0
	.zero		64


//--------------------- .nv.constant0._Z12printThreadXv --------------------------
	.section	.nv.constant0._Z12printThreadXv,"a",@progbits
	.sectionflags	@""
	.align	4
.nv.constant0._Z12printThreadXv:
	.zero		896


//--------------------- SYMBOLS --------------------------

	.type		.nv.reservedSmem.offset0,@object
	.size		.nv.reservedSmem.offset0,0x4
	.type		vprintf,@function
